//
// Generated by NVIDIA NVVM Compiler
//
// Compiler Build ID: CL-36424714
// Cuda compilation tools, release 13.0, V13.0.88
// Based on NVVM 20.0.0
//

.version 9.0
.target sm_100
.address_size 64

	// .globl	_Z20multiplicationKernelPKdPdii

.visible .entry _Z20multiplicationKernelPKdPdii(
	.param .u64 .ptr .align 1 _Z20multiplicationKernelPKdPdii_param_0,
	.param .u64 .ptr .align 1 _Z20multiplicationKernelPKdPdii_param_1,
	.param .u32 _Z20multiplicationKernelPKdPdii_param_2,
	.param .u32 _Z20multiplicationKernelPKdPdii_param_3
)
{
	.reg .pred 	%p<11>;
	.reg .b32 	%r<46>;
	.reg .b64 	%rd<48>;
	.reg .b64 	%fd<68>;

	ld.param.u64 	%rd3, [_Z20multiplicationKernelPKdPdii_param_0];
	ld.param.u64 	%rd2, [_Z20multiplicationKernelPKdPdii_param_1];
	ld.param.u32 	%r19, [_Z20multiplicationKernelPKdPdii_param_2];
	ld.param.u32 	%r20, [_Z20multiplicationKernelPKdPdii_param_3];
	cvta.to.global.u64 	%rd1, %rd3;
	mov.u32 	%r21, %ctaid.y;
	mov.u32 	%r22, %ntid.y;
	mov.u32 	%r23, %tid.y;
	mad.lo.s32 	%r1, %r21, %r22, %r23;
	mov.u32 	%r24, %ctaid.x;
	mov.u32 	%r25, %ntid.x;
	mov.u32 	%r26, %tid.x;
	mad.lo.s32 	%r2, %r24, %r25, %r26;
	max.s32 	%r27, %r1, %r2;
	setp.ge.s32 	%p1, %r27, %r20;
	@%p1 bra 	$L__BB0_14;
	setp.lt.s32 	%p2, %r19, 1;
	mov.f64 	%fd67, 0d0000000000000000;
	@%p2 bra 	$L__BB0_13;
	and.b32  	%r3, %r19, 7;
	setp.lt.u32 	%p3, %r19, 8;
	mov.f64 	%fd67, 0d0000000000000000;
	mov.b32 	%r44, 0;
	@%p3 bra 	$L__BB0_5;
	and.b32  	%r44, %r19, 2147483640;
	neg.s32 	%r42, %r44;
	shl.b32 	%r6, %r20, 3;
	mov.f64 	%fd67, 0d0000000000000000;
	mul.wide.s32 	%rd8, %r20, 8;
	mov.u32 	%r40, %r1;
	mov.u32 	%r41, %r2;
$L__BB0_4:
	.pragma "nounroll";
	mul.wide.s32 	%rd4, %r40, 8;
	add.s64 	%rd5, %rd1, %rd4;
	ld.global.f64 	%fd17, [%rd5];
	mul.wide.s32 	%rd6, %r41, 8;
	add.s64 	%rd7, %rd1, %rd6;
	ld.global.f64 	%fd18, [%rd7];
	fma.rn.f64 	%fd19, %fd17, %fd18, %fd67;
	add.s64 	%rd9, %rd5, %rd8;
	ld.global.f64 	%fd20, [%rd9];
	add.s64 	%rd10, %rd7, %rd8;
	ld.global.f64 	%fd21, [%rd10];
	fma.rn.f64 	%fd22, %fd20, %fd21, %fd19;
	add.s64 	%rd11, %rd9, %rd8;
	ld.global.f64 	%fd23, [%rd11];
	add.s64 	%rd12, %rd10, %rd8;
	ld.global.f64 	%fd24, [%rd12];
	fma.rn.f64 	%fd25, %fd23, %fd24, %fd22;
	add.s64 	%rd13, %rd11, %rd8;
	ld.global.f64 	%fd26, [%rd13];
	add.s64 	%rd14, %rd12, %rd8;
	ld.global.f64 	%fd27, [%rd14];
	fma.rn.f64 	%fd28, %fd26, %fd27, %fd25;
	add.s64 	%rd15, %rd13, %rd8;
	ld.global.f64 	%fd29, [%rd15];
	add.s64 	%rd16, %rd14, %rd8;
	ld.global.f64 	%fd30, [%rd16];
	fma.rn.f64 	%fd31, %fd29, %fd30, %fd28;
	add.s64 	%rd17, %rd15, %rd8;
	ld.global.f64 	%fd32, [%rd17];
	add.s64 	%rd18, %rd16, %rd8;
	ld.global.f64 	%fd33, [%rd18];
	fma.rn.f64 	%fd34, %fd32, %fd33, %fd31;
	add.s64 	%rd19, %rd17, %rd8;
	ld.global.f64 	%fd35, [%rd19];
	add.s64 	%rd20, %rd18, %rd8;
	ld.global.f64 	%fd36, [%rd20];
	fma.rn.f64 	%fd37, %fd35, %fd36, %fd34;
	add.s64 	%rd21, %rd19, %rd8;
	ld.global.f64 	%fd38, [%rd21];
	add.s64 	%rd22, %rd20, %rd8;
	ld.global.f64 	%fd39, [%rd22];
	fma.rn.f64 	%fd67, %fd38, %fd39, %fd37;
	add.s32 	%r42, %r42, 8;
	add.s32 	%r41, %r41, %r6;
	add.s32 	%r40, %r40, %r6;
	setp.ne.s32 	%p4, %r42, 0;
	@%p4 bra 	$L__BB0_4;
$L__BB0_5:
	setp.eq.s32 	%p5, %r3, 0;
	@%p5 bra 	$L__BB0_13;
	and.b32  	%r14, %r19, 3;
	setp.lt.u32 	%p6, %r3, 4;
	@%p6 bra 	$L__BB0_8;
	mul.lo.s32 	%r29, %r44, %r20;
	add.s32 	%r30, %r29, %r1;
	mul.wide.s32 	%rd23, %r30, 8;
	add.s64 	%rd24, %rd1, %rd23;
	ld.global.f64 	%fd41, [%rd24];
	add.s32 	%r31, %r29, %r2;
	mul.wide.s32 	%rd25, %r31, 8;
	add.s64 	%rd26, %rd1, %rd25;
	ld.global.f64 	%fd42, [%rd26];
	fma.rn.f64 	%fd43, %fd41, %fd42, %fd67;
	mul.wide.s32 	%rd27, %r20, 8;
	add.s64 	%rd28, %rd24, %rd27;
	ld.global.f64 	%fd44, [%rd28];
	add.s64 	%rd29, %rd26, %rd27;
	ld.global.f64 	%fd45, [%rd29];
	fma.rn.f64 	%fd46, %fd44, %fd45, %fd43;
	add.s64 	%rd30, %rd28, %rd27;
	ld.global.f64 	%fd47, [%rd30];
	add.s64 	%rd31, %rd29, %rd27;
	ld.global.f64 	%fd48, [%rd31];
	fma.rn.f64 	%fd49, %fd47, %fd48, %fd46;
	add.s64 	%rd32, %rd30, %rd27;
	ld.global.f64 	%fd50, [%rd32];
	add.s64 	%rd33, %rd31, %rd27;
	ld.global.f64 	%fd51, [%rd33];
	fma.rn.f64 	%fd67, %fd50, %fd51, %fd49;
	add.s32 	%r44, %r44, 4;
$L__BB0_8:
	setp.eq.s32 	%p7, %r14, 0;
	@%p7 bra 	$L__BB0_13;
	setp.eq.s32 	%p8, %r14, 1;
	@%p8 bra 	$L__BB0_11;
	mul.lo.s32 	%r32, %r44, %r20;
	add.s32 	%r33, %r32, %r1;
	mul.wide.s32 	%rd34, %r33, 8;
	add.s64 	%rd35, %rd1, %rd34;
	ld.global.f64 	%fd53, [%rd35];
	add.s32 	%r34, %r32, %r2;
	mul.wide.s32 	%rd36, %r34, 8;
	add.s64 	%rd37, %rd1, %rd36;
	ld.global.f64 	%fd54, [%rd37];
	fma.rn.f64 	%fd55, %fd53, %fd54, %fd67;
	mul.wide.s32 	%rd38, %r20, 8;
	add.s64 	%rd39, %rd35, %rd38;
	ld.global.f64 	%fd56, [%rd39];
	add.s64 	%rd40, %rd37, %rd38;
	ld.global.f64 	%fd57, [%rd40];
	fma.rn.f64 	%fd67, %fd56, %fd57, %fd55;
	add.s32 	%r44, %r44, 2;
$L__BB0_11:
	and.b32  	%r35, %r19, 1;
	setp.eq.b32 	%p9, %r35, 1;
	not.pred 	%p10, %p9;
	@%p10 bra 	$L__BB0_13;
	mul.lo.s32 	%r36, %r44, %r20;
	add.s32 	%r37, %r36, %r1;
	mul.wide.s32 	%rd41, %r37, 8;
	add.s64 	%rd42, %rd1, %rd41;
	ld.global.f64 	%fd58, [%rd42];
	add.s32 	%r38, %r36, %r2;
	mul.wide.s32 	%rd43, %r38, 8;
	add.s64 	%rd44, %rd1, %rd43;
	ld.global.f64 	%fd59, [%rd44];
	fma.rn.f64 	%fd67, %fd58, %fd59, %fd67;
$L__BB0_13:
	mad.lo.s32 	%r39, %r20, %r1, %r2;
	cvta.to.global.u64 	%rd45, %rd2;
	mul.wide.s32 	%rd46, %r39, 8;
	add.s64 	%rd47, %rd45, %rd46;
	st.global.f64 	[%rd47], %fd67;
$L__BB0_14:
	ret;

}


// ===== COMPILED SASS (sm_100) =====

	.target	sm_100

	.elftype	@"ET_EXEC"


//--------------------- .note.nv.tkinfo           --------------------------
	.section	.note.nv.tkinfo,"",@"SHT_NOTE"
	.sectionflags	@"SHF_NOTE_NV_TKINFO"
	.tkinfo
        /*0018*/ 	.word	0x00000002
        /*0030*/ 	.string	""
        /*0030*/ 	.string	"ptxas"
        /*0030*/ 	.string	"Cuda compilation tools, release 13.0, V13.0.88"
        /*0030*/ 	.string	"Build cuda_13.0.r13.0/compiler.36424714_0"
        /*0030*/ 	.string	"-arch sm_100 -m 64 "



//--------------------- .note.nv.cuinfo           --------------------------
	.section	.note.nv.cuinfo,"",@"SHT_NOTE"
	.sectionflags	@"SHF_NOTE_NV_CUINFO"
        /*0018*/ 	.short	0x0002
        /*001a*/ 	.short	0x0064
        /*001c*/ 	.short	0x0082
	.zero		2


//--------------------- .nv.info                  --------------------------
	.section	.nv.info,"",@"SHT_CUDA_INFO"
	.align	4


	//----- nvinfo : EIATTR_REGCOUNT
	.align		4
        /*0000*/ 	.byte	0x04, 0x2f
        /*0002*/ 	.short	(.L_1 - .L_0)
	.align		4
.L_0:
        /*0004*/ 	.word	index@(_Z20multiplicationKernelPKdPdii)
        /*0008*/ 	.word	0x00000020


	//----- nvinfo : EIATTR_FRAME_SIZE
	.align		4
.L_1:
        /*000c*/ 	.byte	0x04, 0x11
        /*000e*/ 	.short	(.L_3 - .L_2)
	.align		4
.L_2:
        /*0010*/ 	.word	index@(_Z20multiplicationKernelPKdPdii)
        /*0014*/ 	.word	0x00000000


	//----- nvinfo : EIATTR_MIN_STACK_SIZE
	.align		4
.L_3:
        /*0018*/ 	.byte	0x04, 0x12
        /*001a*/ 	.short	(.L_5 - .L_4)
	.align		4
.L_4:
        /*001c*/ 	.word	index@(_Z20multiplicationKernelPKdPdii)
        /*0020*/ 	.word	0x00000000
.L_5:


//--------------------- .nv.compat                --------------------------
	.section	.nv.compat,"",@"SHT_CUDA_COMPAT_INFO"
	.align	4
        /*0000*/ 	.byte	0x02, 0x09, 0x00, 0x00, 0x02, 0x02, 0x01, 0x00, 0x02, 0x05, 0x05, 0x00, 0x03, 0x07, 0x01, 0x01
        /*0010*/ 	.byte	0x02, 0x03, 0x00, 0x00, 0x02, 0x06, 0x01, 0x00, 0x04, 0x0b, 0x08, 0x00, 0x01, 0x00, 0x00, 0x00
        /*0020*/ 	.byte	0x00, 0x00, 0x00, 0x00


//--------------------- .nv.info._Z20multiplicationKernelPKdPdii --------------------------
	.section	.nv.info._Z20multiplicationKernelPKdPdii,"",@"SHT_CUDA_INFO"
	.sectionflags	@""
	.align	4


	//----- nvinfo : EIATTR_CUDA_API_VERSION
	.align		4
        /*0000*/ 	.byte	0x04, 0x37
        /*0002*/ 	.short	(.L_7 - .L_6)
.L_6:
        /*0004*/ 	.word	0x00000082


	//----- nvinfo : EIATTR_KPARAM_INFO
	.align		4
.L_7:
        /*0008*/ 	.byte	0x04, 0x17
        /*000a*/ 	.short	(.L_9 - .L_8)
.L_8:
        /*000c*/ 	.word	0x00000000
        /*0010*/ 	.short	0x0003
        /*0012*/ 	.short	0x0014
        /*0014*/ 	.byte	0x00, 0xf0, 0x11, 0x00


	//----- nvinfo : EIATTR_KPARAM_INFO
	.align		4
.L_9:
        /*0018*/ 	.byte	0x04, 0x17
        /*001a*/ 	.short	(.L_11 - .L_10)
.L_10:
        /*001c*/ 	.word	0x00000000
        /*0020*/ 	.short	0x0002
        /*0022*/ 	.short	0x0010
        /*0024*/ 	.byte	0x00, 0xf0, 0x11, 0x00


	//----- nvinfo : EIATTR_KPARAM_INFO
	.align		4
.L_11:
        /*0028*/ 	.byte	0x04, 0x17
        /*002a*/ 	.short	(.L_13 - .L_12)
.L_12:
        /*002c*/ 	.word	0x00000000
        /*0030*/ 	.short	0x0001
        /*0032*/ 	.short	0x0008
        /*0034*/ 	.byte	0x00, 0xf5, 0x21, 0x00


	//----- nvinfo : EIATTR_KPARAM_INFO
	.align		4
.L_13:
        /*0038*/ 	.byte	0x04, 0x17
        /*003a*/ 	.short	(.L_15 - .L_14)
.L_14:
        /*003c*/ 	.word	0x00000000
        /*0040*/ 	.short	0x0000
        /*0042*/ 	.short	0x0000
        /*0044*/ 	.byte	0x00, 0xf5, 0x21, 0x00


	//----- nvinfo : EIATTR_SPARSE_MMA_MASK
	.align		4
.L_15:
        /*0048*/ 	.byte	0x03, 0x50
        /*004a*/ 	.short	0x0000


	//----- nvinfo : EIATTR_MAXREG_COUNT
	.align		4
        /*004c*/ 	.byte	0x03, 0x1b
        /*004e*/ 	.short	0x00ff


	//----- nvinfo : EIATTR_MERCURY_ISA_VERSION
	.align		4
        /*0050*/ 	.byte	0x03, 0x5f
        /*0052*/ 	.short	0x0101


	//----- nvinfo : EIATTR_VRC_CTA_INIT_COUNT
	.align		4
        /*0054*/ 	.byte	0x02, 0x4a
	.zero		1
	.zero		1


	//----- nvinfo : EIATTR_EXIT_INSTR_OFFSETS
	.align		4
        /*0058*/ 	.byte	0x04, 0x1c
        /*005a*/ 	.short	(.L_17 - .L_16)


	//   ....[0]....
.L_16:
        /*005c*/ 	.word	0x000000c0


	//   ....[1]....
        /*0060*/ 	.word	0x00000860


	//----- nvinfo : EIATTR_CBANK_PARAM_SIZE
	.align		4
.L_17:
        /*0064*/ 	.byte	0x03, 0x19
        /*0066*/ 	.short	0x0018


	//----- nvinfo : EIATTR_PARAM_CBANK
	.align		4
        /*0068*/ 	.byte	0x04, 0x0a
        /*006a*/ 	.short	(.L_19 - .L_18)
	.align		4
.L_18:
        /*006c*/ 	.word	index@(.nv.constant0._Z20multiplicationKernelPKdPdii)
        /*0070*/ 	.short	0x0380
        /*0072*/ 	.short	0x0018


	//----- nvinfo : EIATTR_SW_WAR
	.align		4
.L_19:
        /*0074*/ 	.byte	0x04, 0x36
        /*0076*/ 	.short	(.L_21 - .L_20)
.L_20:
        /*0078*/ 	.word	0x00000008
.L_21:


//--------------------- .nv.callgraph             --------------------------
	.section	.nv.callgraph,"",@"SHT_CUDA_CALLGRAPH"
	.align	4
	.sectionentsize	8
	.align		4
        /*0000*/ 	.word	0x00000000
	.align		4
        /*0004*/ 	.word	0xffffffff
	.align		4
        /*0008*/ 	.word	0x00000000
	.align		4
        /*000c*/ 	.word	0xfffffffe
	.align		4
        /*0010*/ 	.word	0x00000000
	.align		4
        /*0014*/ 	.word	0xfffffffd
	.align		4
        /*0018*/ 	.word	0x00000000
	.align		4
        /*001c*/ 	.word	0xfffffffc


//--------------------- .text._Z20multiplicationKernelPKdPdii --------------------------
	.section	.text._Z20multiplicationKernelPKdPdii,"ax",@progbits
	.align	128
        .global         _Z20multiplicationKernelPKdPdii
        .type           _Z20multiplicationKernelPKdPdii,@function
        .size           _Z20multiplicationKernelPKdPdii,(.L_x_5 - _Z20multiplicationKernelPKdPdii)
        .other          _Z20multiplicationKernelPKdPdii,@"STO_CUDA_ENTRY STV_DEFAULT"
_Z20multiplicationKernelPKdPdii:
.text._Z20multiplicationKernelPKdPdii:
[----:B------:R-:W-:Y:S01]  /*0000*/  LDC R1, c[0x0][0x37c] ;  /* 0x0000df00ff017b82 */ /* 0x000fe20000000800 */
[----:B------:R-:W0:Y:S07]  /*0010*/  S2R R2, SR_TID.Y ;  /* 0x0000000000027919 */ /* 0x000e2e0000002200 */
[----:B------:R-:W0:Y:S01]  /*0020*/  LDC R3, c[0x0][0x364] ;  /* 0x0000d900ff037b82 */ /* 0x000e220000000800 */
[----:B------:R-:W1:Y:S07]  /*0030*/  S2R R4, SR_TID.X ;  /* 0x0000000000047919 */ /* 0x000e6e0000002100 */
[----:B------:R-:W0:Y:S08]  /*0040*/  S2UR UR4, SR_CTAID.Y ;  /* 0x00000000000479c3 */ /* 0x000e300000002600 */
[----:B------:R-:W1:Y:S08]  /*0050*/  S2UR UR5, SR_CTAID.X ;  /* 0x00000000000579c3 */ /* 0x000e700000002500 */
[----:B------:R-:W1:Y:S08]  /*0060*/  LDC R5, c[0x0][0x360] ;  /* 0x0000d800ff057b82 */ /* 0x000e700000000800 */
[----:B------:R-:W2:Y:S01]  /*0070*/  LDC R0, c[0x0][0x394] ;  /* 0x0000e500ff007b82 */ /* 0x000ea20000000800 */
[----:B0-----:R-:W-:-:S02]  /*0080*/  IMAD R3, R3, UR4, R2 ;  /* 0x0000000403037c24 */ /* 0x001fc4000f8e0202 */
[----:B-1----:R-:W-:-:S05]  /*0090*/  IMAD R5, R5, UR5, R4 ;  /* 0x0000000505057c24 */ /* 0x002fca000f8e0204 */
[----:B------:R-:W-:-:S04]  /*00a0*/  VIMNMX R7, PT, PT, R3, R5, !PT ;  /* 0x0000000503077248 */ /* 0x000fc80007fe0100 */
[----:B--2---:R-:W-:-:S13]  /*00b0*/  ISETP.GE.AND P0, PT, R7, R0, PT ;  /* 0x000000000700720c */ /* 0x004fda0003f06270 */
[----:B------:R-:W-:Y:S05]  /*00c0*/  @P0 EXIT ;  /* 0x000000000000094d */ /* 0x000fea0003800000 */
[----:B------:R-:W0:Y:S01]  /*00d0*/  LDC R2, c[0x0][0x390] ;  /* 0x0000e400ff027b82 */ /* 0x000e220000000800 */
[----:B------:R-:W1:Y:S01]  /*00e0*/  LDCU.64 UR4, c[0x0][0x358] ;  /* 0x00006b00ff0477ac */ /* 0x000e620008000a00 */
[----:B------:R-:W-:Y:S02]  /*00f0*/  CS2R R16, SRZ ;  /* 0x0000000000107805 */ /* 0x000fe4000001ff00 */
[----:B0-----:R-:W-:-:S13]  /*0100*/  ISETP.GE.AND P0, PT, R2, 0x1, PT ;  /* 0x000000010200780c */ /* 0x001fda0003f06270 */
[----:B-1----:R-:W-:Y:S05]  /*0110*/  @!P0 BRA `(.L_x_0) ;  /* 0x0000000400c08947 */ /* 0x002fea0003800000 */
[C---:B------:R-:W-:Y:S01]  /*0120*/  ISETP.GE.U32.AND P1, PT, R2.reuse, 0x8, PT ;  /* 0x000000080200780c */ /* 0x040fe20003f26070 */
[----:B------:R-:W-:Y:S01]  /*0130*/  HFMA2 R6, -RZ, RZ, 0, 0 ;  /* 0x00000000ff067431 */ /* 0x000fe200000001ff */
[----:B------:R-:W-:Y:S02]  /*0140*/  LOP3.LUT R4, R2, 0x7, RZ, 0xc0, !PT ;  /* 0x0000000702047812 */ /* 0x000fe400078ec0ff */
[----:B------:R-:W-:Y:S02]  /*0150*/  CS2R R16, SRZ ;  /* 0x0000000000107805 */ /* 0x000fe4000001ff00 */
[----:B------:R-:W-:-:S07]  /*0160*/  ISETP.NE.AND P0, PT, R4, RZ, PT ;  /* 0x000000ff0400720c */ /* 0x000fce0003f05270 */
[----:B------:R-:W-:Y:S06]  /*0170*/  @!P1 BRA `(.L_x_1) ;  /* 0x0000000000cc9947 */ /* 0x000fec0003800000 */
[----:B------:R-:W-:Y:S02]  /*0180*/  LOP3.LUT R6, R2, 0x7ffffff8, RZ, 0xc0, !PT ;  /* 0x7ffffff802067812 */ /* 0x000fe400078ec0ff */
[----:B------:R-:W-:Y:S02]  /*0190*/  CS2R R16, SRZ ;  /* 0x0000000000107805 */ /* 0x000fe4000001ff00 */
[----:B------:R-:W-:Y:S02]  /*01a0*/  MOV R25, R3 ;  /* 0x0000000300197202 */ /* 0x000fe40000000f00 */
[----:B------:R-:W-:Y:S02]  /*01b0*/  MOV R7, R5 ;  /* 0x0000000500077202 */ /* 0x000fe40000000f00 */
[----:B------:R-:W-:-:S07]  /*01c0*/  IADD3 R24, PT, PT, -R6, RZ, RZ ;  /* 0x000000ff06187210 */ /* 0x000fce0007ffe1ff */
.L_x_2:
[----:B------:R-:W0:Y:S02]  /*01d0*/  LDC.64 R22, c[0x0][0x380] ;  /* 0x0000e000ff167b82 */ /* 0x000e240000000a00 */
[----:B0-----:R-:W-:-:S04]  /*01e0*/  IMAD.WIDE R20, R25, 0x8, R22 ;  /* 0x0000000819147825 */ /* 0x001fc800078e0216 */
[----:B------:R-:W-:Y:S01]  /*01f0*/  IMAD.WIDE R22, R7, 0x8, R22 ;  /* 0x0000000807167825 */ /* 0x000fe200078e0216 */
[----:B------:R-:W2:Y:S04]  /*0200*/  LDG.E.64 R8, desc[UR4][R20.64] ;  /* 0x0000000414087981 */ /* 0x000ea8000c1e1b00 */
[----:B------:R-:W2:Y:S01]  /*0210*/  LDG.E.64 R14, desc[UR4][R22.64] ;  /* 0x00000004160e7981 */ /* 0x000ea2000c1e1b00 */
[----:B------:R-:W-:-:S04]  /*0220*/  IMAD.WIDE R28, R0, 0x8, R20 ;  /* 0x00000008001c7825 */ /* 0x000fc800078e0214 */
[C---:B------:R-:W-:Y:S01]  /*0230*/  IMAD.WIDE R18, R0.reuse, 0x8, R22 ;  /* 0x0000000800127825 */ /* 0x040fe200078e0216 */
[----:B------:R0:W3:Y:S04]  /*0240*/  LDG.E.64 R12, desc[UR4][R28.64] ;  /* 0x000000041c0c7981 */ /* 0x0000e8000c1e1b00 */
[----:B------:R-:W3:Y:S01]  /*0250*/  LDG.E.64 R10, desc[UR4][R18.64] ;  /* 0x00000004120a7981 */ /* 0x000ee2000c1e1b00 */
[----:B------:R-:W-:-:S04]  /*0260*/  IMAD.WIDE R26, R0, 0x8, R18 ;  /* 0x00000008001a7825 */ /* 0x000fc800078e0212 */
[----:B0-----:R-:W-:Y:S01]  /*0270*/  IMAD.WIDE R28, R0, 0x8, R28 ;  /* 0x00000008001c7825 */ /* 0x001fe200078e021c */
[----:B--2---:R-:W-:-:S04]  /*0280*/  DFMA R14, R8, R14, R16 ;  /* 0x0000000e080e722b */ /* 0x004fc80000000010 */
[----:B------:R-:W2:Y:S04]  /*0290*/  LDG.E.64 R8, desc[UR4][R28.64] ;  /* 0x000000041c087981 */ /* 0x000ea8000c1e1b00 */
[----:B------:R-:W2:Y:S01]  /*02a0*/  LDG.E.64 R16, desc[UR4][R26.64] ;  /* 0x000000041a107981 */ /* 0x000ea2000c1e1b00 */
[----:B------:R-:W-:Y:S01]  /*02b0*/  IMAD.WIDE R20, R0, 0x8, R28 ;  /* 0x0000000800147825 */ /* 0x000fe200078e021c */
[----:B---3--:R-:W-:-:S03]  /*02c0*/  DFMA R10, R12, R10, R14 ;  /* 0x0000000a0c0a722b */ /* 0x008fc6000000000e */
        /* <DEDUP_REMOVED lines=14> */
[----:B0-----:R-:W-:-:S04]  /*03b0*/  IMAD.WIDE R26, R0, 0x8, R26 ;  /* 0x00000008001a7825 */ /* 0x001fc800078e021a */
[----:B------:R-:W-:-:S04]  /*03c0*/  IMAD.WIDE R18, R0, 0x8, R22 ;  /* 0x0000000800127825 */ /* 0x000fc800078e0216 */
[----:B------:R-:W-:Y:S02]  /*03d0*/  IMAD.WIDE R20, R0, 0x8, R26 ;  /* 0x0000000800147825 */ /* 0x000fe400078e021a */
[----:B------:R-:W4:Y:S04]  /*03e0*/  LDG.E.64 R18, desc[UR4][R18.64] ;  /* 0x0000000412127981 */ /* 0x000f28000c1e1b00 */
[----:B------:R-:W4:Y:S01]  /*03f0*/  LDG.E.64 R20, desc[UR4][R20.64] ;  /* 0x0000000414147981 */ /* 0x000f22000c1e1b00 */
[----:B--2---:R-:W-:-:S03]  /*0400*/  DFMA R8, R10, R8, R12 ;  /* 0x000000080a08722b */ /* 0x004fc6000000000c */
[----:B------:R-:W2:Y:S04]  /*0410*/  LDG.E.64 R10, desc[UR4][R26.64] ;  /* 0x000000041a0a7981 */ /* 0x000ea8000c1e1b00 */
[----:B------:R-:W2:Y:S01]  /*0420*/  LDG.E.64 R12, desc[UR4][R22.64] ;  /* 0x00000004160c7981 */ /* 0x000ea2000c1e1b00 */
[----:B------:R-:W-:Y:S01]  /*0430*/  IADD3 R24, PT, PT, R24, 0x8, RZ ;  /* 0x0000000818187810 */ /* 0x000fe20007ffe0ff */
[----:B---3--:R-:W-:-:S03]  /*0440*/  DFMA R8, R14, R16, R8 ;  /* 0x000000100e08722b */ /* 0x008fc60000000008 */
[----:B------:R-:W-:Y:S02]  /*0450*/  ISETP.NE.AND P1, PT, R24, RZ, PT ;  /* 0x000000ff1800720c */ /* 0x000fe40003f25270 */
[C---:B------:R-:W-:Y:S02]  /*0460*/  LEA R7, R0.reuse, R7, 0x3 ;  /* 0x0000000700077211 */ /* 0x040fe400078e18ff */
[----:B------:R-:W-:Y:S01]  /*0470*/  LEA R25, R0, R25, 0x3 ;  /* 0x0000001900197211 */ /* 0x000fe200078e18ff */
[----:B--2---:R-:W-:-:S08]  /*0480*/  DFMA R8, R10, R12, R8 ;  /* 0x0000000c0a08722b */ /* 0x004fd00000000008 */
[----:B----4-:R-:W-:Y:S01]  /*0490*/  DFMA R16, R20, R18, R8 ;  /* 0x000000121410722b */ /* 0x010fe20000000008 */
[----:B------:R-:W-:Y:S10]  /*04a0*/  @P1 BRA `(.L_x_2) ;  /* 0xfffffffc00481947 */ /* 0x000ff4000383ffff */
.L_x_1:
[----:B------:R-:W-:Y:S05]  /*04b0*/  @!P0 BRA `(.L_x_0) ;  /* 0x0000000000d88947 */ /* 0x000fea0003800000 */
[----:B------:R-:W-:Y:S02]  /*04c0*/  ISETP.GE.U32.AND P0, PT, R4, 0x4, PT ;  /* 0x000000040400780c */ /* 0x000fe40003f06070 */
[----:B------:R-:W-:-:S04]  /*04d0*/  LOP3.LUT R7, R2, 0x3, RZ, 0xc0, !PT ;  /* 0x0000000302077812 */ /* 0x000fc800078ec0ff */
[----:B------:R-:W-:-:S07]  /*04e0*/  ISETP.NE.AND P1, PT, R7, RZ, PT ;  /* 0x000000ff0700720c */ /* 0x000fce0003f25270 */
[----:B------:R-:W-:Y:S06]  /*04f0*/  @!P0 BRA `(.L_x_3) ;  /* 0x0000000000608947 */ /* 0x000fec0003800000 */
[----:B------:R-:W0:Y:S01]  /*0500*/  LDC.64 R8, c[0x0][0x380] ;  /* 0x0000e000ff087b82 */ /* 0x000e220000000a00 */
[CC--:B------:R-:W-:Y:S02]  /*0510*/  IMAD R23, R6.reuse, R0.reuse, R3 ;  /* 0x0000000006177224 */ /* 0x0c0fe400078e0203 */
[----:B------:R-:W-:Y:S02]  /*0520*/  IMAD R11, R6, R0, R5 ;  /* 0x00000000060b7224 */ /* 0x000fe400078e0205 */
[----:B0-----:R-:W-:-:S04]  /*0530*/  IMAD.WIDE R22, R23, 0x8, R8 ;  /* 0x0000000817167825 */ /* 0x001fc800078e0208 */
[----:B------:R-:W-:Y:S01]  /*0540*/  IMAD.WIDE R8, R11, 0x8, R8 ;  /* 0x000000080b087825 */ /* 0x000fe200078e0208 */
[----:B------:R-:W2:Y:S04]  /*0550*/  LDG.E.64 R18, desc[UR4][R22.64] ;  /* 0x0000000416127981 */ /* 0x000ea8000c1e1b00 */
[----:B------:R-:W2:Y:S01]  /*0560*/  LDG.E.64 R20, desc[UR4][R8.64] ;  /* 0x0000000408147981 */ /* 0x000ea2000c1e1b00 */
[----:B------:R-:W-:-:S04]  /*0570*/  IMAD.WIDE R28, R0, 0x8, R22 ;  /* 0x00000008001c7825 */ /* 0x000fc800078e0216 */
[C---:B------:R-:W-:Y:S01]  /*0580*/  IMAD.WIDE R26, R0.reuse, 0x8, R8 ;  /* 0x00000008001a7825 */ /* 0x040fe200078e0208 */
[----:B------:R0:W3:Y:S04]  /*0590*/  LDG.E.64 R12, desc[UR4][R28.64] ;  /* 0x000000041c0c7981 */ /* 0x0000e8000c1e1b00 */
[----:B------:R1:W3:Y:S01]  /*05a0*/  LDG.E.64 R14, desc[UR4][R26.64] ;  /* 0x000000041a0e7981 */ /* 0x0002e2000c1e1b00 */
[----:B0-----:R-:W-:-:S04]  /*05b0*/  IMAD.WIDE R28, R0, 0x8, R28 ;  /* 0x00000008001c7825 */ /* 0x001fc800078e021c */
[C---:B-1----:R-:W-:Y:S01]  /*05c0*/  IMAD.WIDE R26, R0.reuse, 0x8, R26 ;  /* 0x00000008001a7825 */ /* 0x042fe200078e021a */
[----:B------:R-:W4:Y:S04]  /*05d0*/  LDG.E.64 R8, desc[UR4][R28.64] ;  /* 0x000000041c087981 */ /* 0x000f28000c1e1b00 */
[----:B------:R-:W4:Y:S01]  /*05e0*/  LDG.E.64 R10, desc[UR4][R26.64] ;  /* 0x000000041a0a7981 */ /* 0x000f22000c1e1b00 */
[----:B------:R-:W-:-:S04]  /*05f0*/  IMAD.WIDE R24, R0, 0x8, R28 ;  /* 0x0000000800187825 */ /* 0x000fc800078e021c */
[----:B------:R-:W-:Y:S02]  /*0600*/  IMAD.WIDE R22, R0, 0x8, R26 ;  /* 0x0000000800167825 */ /* 0x000fe400078e021a */
[----:B------:R-:W5:Y:S04]  /*0610*/  LDG.E.64 R24, desc[UR4][R24.64] ;  /* 0x0000000418187981 */ /* 0x000f68000c1e1b00 */
[----:B------:R-:W5:Y:S01]  /*0620*/  LDG.E.64 R22, desc[UR4][R22.64] ;  /* 0x0000000416167981 */ /* 0x000f62000c1e1b00 */
[----:B------:R-:W-:Y:S01]  /*0630*/  IADD3 R6, PT, PT, R6, 0x4, RZ ;  /* 0x0000000406067810 */ /* 0x000fe20007ffe0ff */
[----:B--2---:R-:W-:-:S08]  /*0640*/  DFMA R18, R18, R20, R16 ;  /* 0x000000141212722b */ /* 0x004fd00000000010 */
[----:B---3--:R-:W-:-:S08]  /*0650*/  DFMA R12, R12, R14, R18 ;  /* 0x0000000e0c0c722b */ /* 0x008fd00000000012 */
[----:B----4-:R-:W-:-:S08]  /*0660*/  DFMA R8, R8, R10, R12 ;  /* 0x0000000a0808722b */ /* 0x010fd0000000000c */
[----:B-----5:R-:W-:-:S11]  /*0670*/  DFMA R16, R24, R22, R8 ;  /* 0x000000161810722b */ /* 0x020fd60000000008 */
.L_x_3:
[----:B------:R-:W-:Y:S05]  /*0680*/  @!P1 BRA `(.L_x_0) ;  /* 0x0000000000649947 */ /* 0x000fea0003800000 */
[----:B------:R-:W-:Y:S02]  /*0690*/  ISETP.NE.AND P0, PT, R7, 0x1, PT ;  /* 0x000000010700780c */ /* 0x000fe40003f05270 */
[----:B------:R-:W-:-:S04]  /*06a0*/  LOP3.LUT R2, R2, 0x1, RZ, 0xc0, !PT ;  /* 0x0000000102027812 */ /* 0x000fc800078ec0ff */
[----:B------:R-:W-:-:S07]  /*06b0*/  ISETP.NE.U32.AND P1, PT, R2, 0x1, PT ;  /* 0x000000010200780c */ /* 0x000fce0003f25070 */
[----:B------:R-:W0:Y:S01]  /*06c0*/  @P0 LDC.64 R8, c[0x0][0x380] ;  /* 0x0000e000ff080b82 */ /* 0x000e220000000a00 */
[CC--:B------:R-:W-:Y:S02]  /*06d0*/  @P0 IMAD R21, R6.reuse, R0.reuse, R3 ;  /* 0x0000000006150224 */ /* 0x0c0fe400078e0203 */
[C---:B------:R-:W-:Y:S01]  /*06e0*/  @P0 IMAD R23, R6.reuse, R0, R5 ;  /* 0x0000000006170224 */ /* 0x040fe200078e0205 */
[----:B------:R-:W-:-:S04]  /*06f0*/  @P0 IADD3 R6, PT, PT, R6, 0x2, RZ ;  /* 0x0000000206060810 */ /* 0x000fc80007ffe0ff */
[----:B------:R-:W1:Y:S01]  /*0700*/  @!P1 LDC.64 R12, c[0x0][0x380] ;  /* 0x0000e000ff0c9b82 */ /* 0x000e620000000a00 */
[CC--:B------:R-:W-:Y:S02]  /*0710*/  @!P1 IMAD R19, R6.reuse, R0.reuse, R3 ;  /* 0x0000000006139224 */ /* 0x0c0fe400078e0203 */
[----:B------:R-:W-:Y:S02]  /*0720*/  @!P1 IMAD R27, R6, R0, R5 ;  /* 0x00000000061b9224 */ /* 0x000fe400078e0205 */
[----:B0-----:R-:W-:-:S04]  /*0730*/  @P0 IMAD.WIDE R20, R21, 0x8, R8 ;  /* 0x0000000815140825 */ /* 0x001fc800078e0208 */
[----:B------:R-:W-:Y:S02]  /*0740*/  @P0 IMAD.WIDE R22, R23, 0x8, R8 ;  /* 0x0000000817160825 */ /* 0x000fe400078e0208 */
[----:B------:R-:W2:Y:S04]  /*0750*/  @P0 LDG.E.64 R8, desc[UR4][R20.64] ;  /* 0x0000000414080981 */ /* 0x000ea8000c1e1b00 */
[----:B------:R-:W2:Y:S01]  /*0760*/  @P0 LDG.E.64 R10, desc[UR4][R22.64] ;  /* 0x00000004160a0981 */ /* 0x000ea2000c1e1b00 */
[----:B------:R-:W-:-:S04]  /*0770*/  @P0 IMAD.WIDE R14, R0, 0x8, R22 ;  /* 0x00000008000e0825 */ /* 0x000fc800078e0216 */
[----:B------:R-:W-:Y:S02]  /*0780*/  @P0 IMAD.WIDE R24, R0, 0x8, R20 ;  /* 0x0000000800180825 */ /* 0x000fe400078e0214 */
[----:B------:R-:W3:Y:S02]  /*0790*/  @P0 LDG.E.64 R14, desc[UR4][R14.64] ;  /* 0x000000040e0e0981 */ /* 0x000ee4000c1e1b00 */
[--C-:B-1----:R-:W-:Y:S02]  /*07a0*/  @!P1 IMAD.WIDE R18, R19, 0x8, R12.reuse ;  /* 0x0000000813129825 */ /* 0x102fe400078e020c */
[----:B------:R-:W3:Y:S02]  /*07b0*/  @P0 LDG.E.64 R6, desc[UR4][R24.64] ;  /* 0x0000000418060981 */ /* 0x000ee4000c1e1b00 */
[----:B------:R-:W-:Y:S02]  /*07c0*/  @!P1 IMAD.WIDE R12, R27, 0x8, R12 ;  /* 0x000000081b0c9825 */ /* 0x000fe400078e020c */
[----:B------:R-:W4:Y:S04]  /*07d0*/  @!P1 LDG.E.64 R18, desc[UR4][R18.64] ;  /* 0x0000000412129981 */ /* 0x000f28000c1e1b00 */
[----:B------:R-:W4:Y:S01]  /*07e0*/  @!P1 LDG.E.64 R12, desc[UR4][R12.64] ;  /* 0x000000040c0c9981 */ /* 0x000f22000c1e1b00 */
[----:B--2---:R-:W-:-:S08]  /*07f0*/  @P0 DFMA R8, R8, R10, R16 ;  /* 0x0000000a0808022b */ /* 0x004fd00000000010 */
[----:B---3--:R-:W-:-:S08]  /*0800*/  @P0 DFMA R16, R6, R14, R8 ;  /* 0x0000000e0610022b */ /* 0x008fd00000000008 */
[----:B----4-:R-:W-:-:S11]  /*0810*/  @!P1 DFMA R16, R18, R12, R16 ;  /* 0x0000000c1210922b */ /* 0x010fd60000000010 */
.L_x_0:
[----:B------:R-:W0:Y:S01]  /*0820*/  LDC.64 R6, c[0x0][0x388] ;  /* 0x0000e200ff067b82 */ /* 0x000e220000000a00 */
[----:B------:R-:W-:-:S04]  /*0830*/  IMAD R3, R3, R0, R5 ;  /* 0x0000000003037224 */ /* 0x000fc800078e0205 */
[----:B0-----:R-:W-:-:S05]  /*0840*/  IMAD.WIDE R2, R3, 0x8, R6 ;  /* 0x0000000803027825 */ /* 0x001fca00078e0206 */
[----:B------:R-:W-:Y:S01]  /*0850*/  STG.E.64 desc[UR4][R2.64], R16 ;  /* 0x0000001002007986 */ /* 0x000fe2000c101b04 */
[----:B------:R-:W-:Y:S05]  /*0860*/  EXIT ;  /* 0x000000000000794d */ /* 0x000fea0003800000 */
.L_x_4:
[----:B------:R-:W-:-:S00]  /*0870*/  BRA `(.L_x_4) ;  /* 0xfffffffc00fc7947 */ /* 0x000fc0000383ffff */
[----:B------:R-:W-:-:S00]  /*0880*/  NOP ;  /* 0x0000000000007918 */ /* 0x000fc00000000000 */
[----:B------:R-:W-:-:S00]  /*0890*/  NOP ;  /* 0x0000000000007918 */ /* 0x000fc00000000000 */
[----:B------:R-:W-:-:S00]  /*08a0*/  NOP ;  /* 0x0000000000007918 */ /* 0x000fc00000000000 */
[----:B------:R-:W-:-:S00]  /*08b0*/  NOP ;  /* 0x0000000000007918 */ /* 0x000fc00000000000 */
[----:B------:R-:W-:-:S00]  /*08c0*/  NOP ;  /* 0x0000000000007918 */ /* 0x000fc00000000000 */
[----:B------:R-:W-:-:S00]  /*08d0*/  NOP ;  /* 0x0000000000007918 */ /* 0x000fc00000000000 */
[----:B------:R-:W-:-:S00]  /*08e0*/  NOP ;  /* 0x0000000000007918 */ /* 0x000fc00000000000 */
[----:B------:R-:W-:-:S00]  /*08f0*/  NOP ;  /* 0x0000000000007918 */ /* 0x000fc00000000000 */
.L_x_5:


//--------------------- .nv.shared.reserved.0     --------------------------
	.section	.nv.shared.reserved.0,"aw",@nobits
	.weak		__nv_reservedSMEM_offset_0_alias
	.size		__nv_reservedSMEM_offset_0_alias, 0, 64
	.other		__nv_reservedSMEM_offset_0_alias,@"STO_CUDA_RESERVED_SHARED STV_DEFAULT"
__nv_reservedSMEM_offset_0_alias:
	.zero		0
	.zero		64


//--------------------- .nv.constant0._Z20multiplicationKernelPKdPdii --------------------------
	.section	.nv.constant0._Z20multiplicationKernelPKdPdii,"a",@progbits
	.sectionflags	@""
	.align	4
.nv.constant0._Z20multiplicationKernelPKdPdii:
	.zero		920


//--------------------- SYMBOLS --------------------------

	.type		.nv.reservedSmem.offset0,@object
	.size		.nv.reservedSmem.offset0,0x4
